	.headerflags	@"EF_CUDA_TEXMODE_UNIFIED EF_CUDA_64BIT_ADDRESS EF_CUDA_ACCELERATORS EF_CUDA_SM90 EF_CUDA_VIRTUAL_SM(EF_CUDA_SM90)"
	.elftype	@"ET_EXEC"


//--------------------- .nv.info                  --------------------------
	.section	.nv.info,"",@"SHT_CUDA_INFO"
	.align	4


	//----- nvinfo : EIATTR_REGCOUNT
	.align		4
        /*0000*/ 	.byte	0x04, 0x2f
        /*0002*/ 	.short	(.L_3 - .L_2)
	.align		4
.L_2:
        /*0004*/ 	.word	index@(triton_poi_fused__native_batch_norm_legit_no_training_convolution_relu_8)
        /*0008*/ 	.word	0x00000016


	//----- nvinfo : EIATTR_MIN_STACK_SIZE
	.align		4
.L_3:
        /*000c*/ 	.byte	0x04, 0x12
        /*000e*/ 	.short	(.L_5 - .L_4)
	.align		4
.L_4:
        /*0010*/ 	.word	index@(triton_poi_fused__native_batch_norm_legit_no_training_convolution_relu_8)
        /*0014*/ 	.word	0x00000000


	//----- nvinfo : EIATTR_FRAME_SIZE
	.align		4
.L_5:
        /*0018*/ 	.byte	0x04, 0x11
        /*001a*/ 	.short	(.L_7 - .L_6)
	.align		4
.L_6:
        /*001c*/ 	.word	index@(triton_poi_fused__native_batch_norm_legit_no_training_convolution_relu_8)
        /*0020*/ 	.word	0x00000000


	//----- nvinfo : EIATTR_MIN_STACK_SIZE
	.align		4
.L_7:
        /*0024*/ 	.byte	0x04, 0x12
        /*0026*/ 	.short	(.L_9 - .L_8)
	.align		4
.L_8:
        /*0028*/ 	.word	index@(triton_poi_fused__native_batch_norm_legit_no_training_convolution_relu_8)
        /*002c*/ 	.word	0x00000000
.L_9:


//--------------------- .nv.info.triton_poi_fused__native_batch_norm_legit_no_training_convolution_relu_8 --------------------------
	.section	.nv.info.triton_poi_fused__native_batch_norm_legit_no_training_convolution_relu_8,"",@"SHT_CUDA_INFO"
	.sectionflags	@""
	.align	4


	//----- nvinfo : EIATTR_CUDA_API_VERSION
	.align		4
        /*0000*/ 	.byte	0x04, 0x37
        /*0002*/ 	.short	(.L_11 - .L_10)
.L_10:
        /*0004*/ 	.word	0x0000007c


	//----- nvinfo : EIATTR_KPARAM_INFO
	.align		4
.L_11:
        /*0008*/ 	.byte	0x04, 0x17
        /*000a*/ 	.short	(.L_13 - .L_12)
.L_12:
        /*000c*/ 	.word	0x00000000
        /*0010*/ 	.short	0x0007
        /*0012*/ 	.short	0x0038
        /*0014*/ 	.byte	0x00, 0xf0, 0x11, 0x00


	//----- nvinfo : EIATTR_KPARAM_INFO
	.align		4
.L_13:
        /*0018*/ 	.byte	0x04, 0x17
        /*001a*/ 	.short	(.L_15 - .L_14)
.L_14:
        /*001c*/ 	.word	0x00000000
        /*0020*/ 	.short	0x0006
        /*0022*/ 	.short	0x0030
        /*0024*/ 	.byte	0x00, 0xf4, 0x21, 0x00


	//----- nvinfo : EIATTR_KPARAM_INFO
	.align		4
.L_15:
        /*0028*/ 	.byte	0x04, 0x17
        /*002a*/ 	.short	(.L_17 - .L_16)
.L_16:
        /*002c*/ 	.word	0x00000000
        /*0030*/ 	.short	0x0005
        /*0032*/ 	.short	0x0028
        /*0034*/ 	.byte	0x00, 0xf4, 0x21, 0x00


	//----- nvinfo : EIATTR_KPARAM_INFO
	.align		4
.L_17:
        /*0038*/ 	.byte	0x04, 0x17
        /*003a*/ 	.short	(.L_19 - .L_18)
.L_18:
        /*003c*/ 	.word	0x00000000
        /*0040*/ 	.short	0x0004
        /*0042*/ 	.short	0x0020
        /*0044*/ 	.byte	0x00, 0xf4, 0x21, 0x00


	//----- nvinfo : EIATTR_KPARAM_INFO
	.align		4
.L_19:
        /*0048*/ 	.byte	0x04, 0x17
        /*004a*/ 	.short	(.L_21 - .L_20)
.L_20:
        /*004c*/ 	.word	0x00000000
        /*0050*/ 	.short	0x0003
        /*0052*/ 	.short	0x0018
        /*0054*/ 	.byte	0x00, 0xf4, 0x21, 0x00


	//----- nvinfo : EIATTR_KPARAM_INFO
	.align		4
.L_21:
        /*0058*/ 	.byte	0x04, 0x17
        /*005a*/ 	.short	(.L_23 - .L_22)
.L_22:
        /*005c*/ 	.word	0x00000000
        /*0060*/ 	.short	0x0002
        /*0062*/ 	.short	0x0010
        /*0064*/ 	.byte	0x00, 0xf4, 0x21, 0x00


	//----- nvinfo : EIATTR_KPARAM_INFO
	.align		4
.L_23:
        /*0068*/ 	.byte	0x04, 0x17
        /*006a*/ 	.short	(.L_25 - .L_24)
.L_24:
        /*006c*/ 	.word	0x00000000
        /*0070*/ 	.short	0x0001
        /*0072*/ 	.short	0x0008
        /*0074*/ 	.byte	0x00, 0xf4, 0x21, 0x00


	//----- nvinfo : EIATTR_KPARAM_INFO
	.align		4
.L_25:
        /*0078*/ 	.byte	0x04, 0x17
        /*007a*/ 	.short	(.L_27 - .L_26)
.L_26:
        /*007c*/ 	.word	0x00000000
        /*0080*/ 	.short	0x0000
        /*0082*/ 	.short	0x0000
        /*0084*/ 	.byte	0x00, 0xf4, 0x21, 0x00


	//----- nvinfo : EIATTR_SPARSE_MMA_MASK
	.align		4
.L_27:
        /*0088*/ 	.byte	0x03, 0x50
        /*008a*/ 	.short	0x0000


	//----- nvinfo : EIATTR_MAXREG_COUNT
	.align		4
        /*008c*/ 	.byte	0x03, 0x1b
        /*008e*/ 	.short	0x00ff


	//----- nvinfo : EIATTR_EXIT_INSTR_OFFSETS
	.align		4
        /*0090*/ 	.byte	0x04, 0x1c
        /*0092*/ 	.short	(.L_29 - .L_28)


	//   ....[0]....
.L_28:
        /*0094*/ 	.word	0x00000430


	//----- nvinfo : EIATTR_REQNTID
	.align		4
.L_29:
        /*0098*/ 	.byte	0x04, 0x10
        /*009a*/ 	.short	(.L_31 - .L_30)
.L_30:
        /*009c*/ 	.word	0x00000080
        /*00a0*/ 	.word	0x00000001
        /*00a4*/ 	.word	0x00000001


	//----- nvinfo : EIATTR_CBANK_PARAM_SIZE
	.align		4
.L_31:
        /*00a8*/ 	.byte	0x03, 0x19
        /*00aa*/ 	.short	0x003c


	//----- nvinfo : EIATTR_PARAM_CBANK
	.align		4
        /*00ac*/ 	.byte	0x04, 0x0a
        /*00ae*/ 	.short	(.L_33 - .L_32)
	.align		4
.L_32:
        /*00b0*/ 	.word	index@(.nv.constant0.triton_poi_fused__native_batch_norm_legit_no_training_convolution_relu_8)
        /*00b4*/ 	.short	0x0210
        /*00b6*/ 	.short	0x003c


	//----- nvinfo : EIATTR_SW_WAR
	.align		4
.L_33:
        /*00b8*/ 	.byte	0x04, 0x36
        /*00ba*/ 	.short	(.L_35 - .L_34)
.L_34:
        /*00bc*/ 	.word	0x00000008
.L_35:


//--------------------- .nv.callgraph             --------------------------
	.section	.nv.callgraph,"",@"SHT_CUDA_CALLGRAPH"
	.align	4
	.sectionentsize	8
	.align		4
        /*0000*/ 	.word	0x00000000
	.align		4
        /*0004*/ 	.word	0xffffffff
	.align		4
        /*0008*/ 	.word	0x00000000
	.align		4
        /*000c*/ 	.word	0xfffffffe
	.align		4
        /*0010*/ 	.word	0x00000000
	.align		4
        /*0014*/ 	.word	0xfffffffd
	.align		4
        /*0018*/ 	.word	0x00000000
	.align		4
        /*001c*/ 	.word	0xfffffffc


//--------------------- .nv.constant4             --------------------------
	.section	.nv.constant4,"a",@progbits
	.align	8
	.align		8
.nv.constant4:
        /*0000*/ 	.dword	_$_str
	.align		8
        /*0008*/ 	.dword	_$_str_$_2


//--------------------- .text.triton_poi_fused__native_batch_norm_legit_no_training_convolution_relu_8 --------------------------
	.section	.text.triton_poi_fused__native_batch_norm_legit_no_training_convolution_relu_8,"ax",@progbits
	.align	128
        .global         triton_poi_fused__native_batch_norm_legit_no_training_convolution_relu_8
        .type           triton_poi_fused__native_batch_norm_legit_no_training_convolution_relu_8,@function
        .size           triton_poi_fused__native_batch_norm_legit_no_training_convolution_relu_8,(.L_x_1 - triton_poi_fused__native_batch_norm_legit_no_training_convolution_relu_8)
        .other          triton_poi_fused__native_batch_norm_legit_no_training_convolution_relu_8,@"STO_CUDA_ENTRY STV_DEFAULT"
triton_poi_fused__native_batch_norm_legit_no_training_convolution_relu_8:
.text.triton_poi_fused__native_batch_norm_legit_no_training_convolution_relu_8:
[----:B------:R-:W-:Y:S01]  /*0000*/  LDC R1, c[0x0][0x28] ;  /* 0x00000a00ff017b82 */ /* 0x000fe20000000800 */
[----:B------:R-:W1:Y:S07]  /*0010*/  S2R R0, SR_TID.X ;  /* 0x0000000000007919 */ /* 0x000e6e0000002100 */
[----:B------:R-:W2:Y:S01]  /*0020*/  LDC.64 R6, c[0x0][0x228] ;  /* 0x00008a00ff067b82 */ /* 0x000ea20000000a00 */
[----:B------:R-:W-:Y:S01]  /*0030*/  ULDC.64 UR4, c[0x0][0x208] ;  /* 0x0000820000047ab9 */ /* 0x000fe20000000a00 */
[----:B------:R-:W3:Y:S06]  /*0040*/  S2R R5, SR_CTAID.X ;  /* 0x0000000000057919 */ /* 0x000eec0000002500 */
[----:B------:R-:W4:Y:S08]  /*0050*/  LDC.64 R12, c[0x0][0x218] ;  /* 0x00008600ff0c7b82 */ /* 0x000f300000000a00 */
[----:B------:R-:W5:Y:S08]  /*0060*/  LDC.64 R14, c[0x0][0x220] ;  /* 0x00008800ff0e7b82 */ /* 0x000f700000000a00 */
[----:B------:R-:W5:Y:S01]  /*0070*/  LDC.64 R10, c[0x0][0x238] ;  /* 0x00008e00ff0a7b82 */ /* 0x000f620000000a00 */
[----:B-1----:R-:W-:-:S07]  /*0080*/  SHF.L.U32 R0, R0, 0x1, RZ ;  /* 0x0000000100007819 */ /* 0x002fce00000006ff */
[----:B------:R-:W1:Y:S01]  /*0090*/  LDC.64 R16, c[0x0][0x230] ;  /* 0x00008c00ff107b82 */ /* 0x000e620000000a00 */
[----:B---3--:R-:W-:Y:S02]  /*00a0*/  SHF.R.S32.HI R3, RZ, 0x17, R5 ;  /* 0x00000017ff037819 */ /* 0x008fe40000011405 */
[----:B------:R-:W-:Y:S02]  /*00b0*/  LOP3.LUT R0, R0, 0xfe, RZ, 0xc0, !PT ;  /* 0x000000fe00007812 */ /* 0x000fe400078ec0ff */
[----:B------:R-:W-:Y:S02]  /*00c0*/  SGXT R3, R3, 0x1 ;  /* 0x000000010303781a */ /* 0x000fe40000000200 */
[----:B------:R-:W-:-:S04]  /*00d0*/  LEA R0, R5, R0, 0x8 ;  /* 0x0000000005007211 */ /* 0x000fc800078e40ff */
[----:B------:R-:W-:-:S04]  /*00e0*/  LEA.HI R3, R3, R0, RZ, 0x4 ;  /* 0x0000000003037211 */ /* 0x000fc800078f20ff */
[----:B------:R-:W-:-:S04]  /*00f0*/  LOP3.LUT R3, R3, 0xfffffff0, RZ, 0xc0, !PT ;  /* 0xfffffff003037812 */ /* 0x000fc800078ec0ff */
[----:B------:R-:W-:Y:S02]  /*0100*/  IADD3 R8, R0, -R3, RZ ;  /* 0x8000000300087210 */ /* 0x000fe40007ffe0ff */
[----:B------:R-:W3:Y:S03]  /*0110*/  LDC.64 R2, c[0x0][0x210] ;  /* 0x00008400ff027b82 */ /* 0x000ee60000000a00 */
[----:B--2---:R-:W-:-:S06]  /*0120*/  IMAD.WIDE R6, R8, 0x4, R6 ;  /* 0x0000000408067825 */ /* 0x004fcc00078e0206 */
[----:B------:R-:W2:Y:S01]  /*0130*/  LDG.E.EL.64 R6, desc[UR4][R6.64] ;  /* 0x0000000406067981 */ /* 0x000ea2000c2e1b00 */
[----:B----4-:R-:W-:-:S04]  /*0140*/  IMAD.WIDE R12, R8, 0x4, R12 ;  /* 0x00000004080c7825 */ /* 0x010fc800078e020c */
[C---:B-----5:R-:W-:Y:S02]  /*0150*/  IMAD.WIDE R14, R8.reuse, 0x4, R14 ;  /* 0x00000004080e7825 */ /* 0x060fe400078e020e */
[----:B------:R-:W4:Y:S02]  /*0160*/  LDG.E.EL.64 R12, desc[UR4][R12.64] ;  /* 0x000000040c0c7981 */ /* 0x000f24000c2e1b00 */
[----:B0-----:R-:W-:Y:S02]  /*0170*/  IMAD.WIDE R10, R8, 0x4, R10 ;  /* 0x00000004080a7825 */ /* 0x001fe400078e020a */
[----:B------:R-:W5:Y:S02]  /*0180*/  LDG.E.EL.64 R14, desc[UR4][R14.64] ;  /* 0x000000040e0e7981 */ /* 0x000f64000c2e1b00 */
[----:B---3--:R-:W-:Y:S02]  /*0190*/  IMAD.WIDE R2, R0, 0x4, R2 ;  /* 0x0000000400027825 */ /* 0x008fe400078e0202 */
[----:B------:R-:W3:Y:S04]  /*01a0*/  LDG.E.EL.64 R10, desc[UR4][R10.64] ;  /* 0x000000040a0a7981 */ /* 0x000ee8000c2e1b00 */
[----:B------:R-:W4:Y:S01]  /*01b0*/  LDG.E.64 R4, desc[UR4][R2.64] ;  /* 0x0000000402047981 */ /* 0x000f22000c1e1b00 */
[----:B-1----:R-:W-:-:S05]  /*01c0*/  IMAD.WIDE R16, R8, 0x4, R16 ;  /* 0x0000000408107825 */ /* 0x002fca00078e0210 */
[----:B------:R0:W3:Y:S02]  /*01d0*/  LDG.E.EL.64 R8, desc[UR4][R16.64] ;  /* 0x0000000410087981 */ /* 0x0000e4000c2e1b00 */
[----:B0-----:R-:W-:Y:S01]  /*01e0*/  HFMA2.MMA R16, -RZ, RZ, 1.625, 0 ;  /* 0x3e800000ff107435 */ /* 0x001fe200000001ff */
[----:B--2---:R-:W-:Y:S01]  /*01f0*/  FADD R6, R6, 9.9999997473787516356e-06 ;  /* 0x3727c5ac06067421 */ /* 0x004fe20000000000 */
[----:B------:R-:W-:-:S03]  /*0200*/  FADD R7, R7, 9.9999997473787516356e-06 ;  /* 0x3727c5ac07077421 */ /* 0x000fc60000000000 */
[----:B------:R-:W0:Y:S08]  /*0210*/  MUFU.SQRT R18, R6 ;  /* 0x0000000600127308 */ /* 0x000e300000002000 */
[----:B------:R1:W2:Y:S01]  /*0220*/  MUFU.SQRT R19, R7 ;  /* 0x0000000700137308 */ /* 0x0002a20000002000 */
[C---:B0-----:R-:W-:Y:S02]  /*0230*/  FSETP.GT.AND P0, PT, R18.reuse, 8.50705917302346158658e+37, PT ;  /* 0x7e8000001200780b */ /* 0x041fe40003f04000 */
[----:B------:R-:W-:Y:S01]  /*0240*/  FSETP.GEU.AND P2, PT, R18, 1.175494350822287508e-38, PT ;  /* 0x008000001200780b */ /* 0x000fe20003f4e000 */
[----:B-1----:R-:W0:Y:S01]  /*0250*/  LDC.64 R6, c[0x0][0x240] ;  /* 0x00009000ff067b82 */ /* 0x002e220000000a00 */
[----:B--2---:R-:W-:-:S02]  /*0260*/  FSETP.GT.AND P1, PT, R19, 8.50705917302346158658e+37, PT ;  /* 0x7e8000001300780b */ /* 0x004fc40003f24000 */
[----:B------:R-:W-:-:S07]  /*0270*/  FSETP.GEU.AND P3, PT, R19, 1.175494350822287508e-38, PT ;  /* 0x008000001300780b */ /* 0x000fce0003f6e000 */
[----:B------:R-:W-:-:S04]  /*0280*/  @P0 FMUL R18, R18, 0.25 ;  /* 0x3e80000012120820 */ /* 0x000fc80000400000 */
[----:B------:R-:W-:Y:S01]  /*0290*/  @!P2 FMUL R18, R18, 16777216 ;  /* 0x4b8000001212a820 */ /* 0x000fe20000400000 */
[----:B------:R-:W-:-:S04]  /*02a0*/  @P1 FMUL R19, R19, 0.25 ;  /* 0x3e80000013131820 */ /* 0x000fc80000400000 */
[----:B------:R-:W-:Y:S01]  /*02b0*/  @!P3 FMUL R19, R19, 16777216 ;  /* 0x4b8000001313b820 */ /* 0x000fe20000400000 */
[----:B------:R-:W1:Y:S01]  /*02c0*/  MUFU.RCP R18, R18 ;  /* 0x0000001200127308 */ /* 0x000e620000001000 */
[----:B------:R-:W-:-:S07]  /*02d0*/  FSEL R17, R16, 1, P0 ;  /* 0x3f80000010117808 */ /* 0x000fce0000000000 */
[----:B------:R-:W2:Y:S01]  /*02e0*/  MUFU.RCP R19, R19 ;  /* 0x0000001300137308 */ /* 0x000ea20000001000 */
[----:B------:R-:W-:Y:S01]  /*02f0*/  FSEL R16, R16, 1, P1 ;  /* 0x3f80000010107808 */ /* 0x000fe20000800000 */
[----:B------:R-:W-:Y:S01]  /*0300*/  @!P2 FMUL R17, R17, 16777216 ;  /* 0x4b8000001111a820 */ /* 0x000fe20000400000 */
[----:B----4-:R-:W-:Y:S01]  /*0310*/  FADD R4, R4, R12 ;  /* 0x0000000c04047221 */ /* 0x010fe20000000000 */
[----:B------:R-:W-:Y:S02]  /*0320*/  FADD R5, R5, R13 ;  /* 0x0000000d05057221 */ /* 0x000fe40000000000 */
[----:B------:R-:W-:Y:S01]  /*0330*/  @!P3 FMUL R16, R16, 16777216 ;  /* 0x4b8000001010b820 */ /* 0x000fe20000400000 */
[----:B-1----:R-:W-:Y:S01]  /*0340*/  FMUL R17, R18, R17 ;  /* 0x0000001112117220 */ /* 0x002fe20000400000 */
[----:B-----5:R-:W-:Y:S01]  /*0350*/  FADD R14, -R14, R4 ;  /* 0x000000040e0e7221 */ /* 0x020fe20000000100 */
[----:B------:R-:W-:Y:S01]  /*0360*/  FADD R15, -R15, R5 ;  /* 0x000000050f0f7221 */ /* 0x000fe20000000100 */
[----:B--2---:R-:W-:-:S02]  /*0370*/  FMUL R16, R19, R16 ;  /* 0x0000001013107220 */ /* 0x004fc40000400000 */
[----:B------:R-:W-:Y:S02]  /*0380*/  FMUL R17, R14, R17 ;  /* 0x000000110e117220 */ /* 0x000fe40000400000 */
[----:B------:R-:W-:Y:S02]  /*0390*/  FMUL R16, R15, R16 ;  /* 0x000000100f107220 */ /* 0x000fe40000400000 */
[----:B---3--:R-:W-:Y:S02]  /*03a0*/  FFMA R8, R8, R17, R10 ;  /* 0x0000001108087223 */ /* 0x008fe4000000000a */
[----:B------:R-:W-:-:S03]  /*03b0*/  FFMA R9, R9, R16, R11 ;  /* 0x0000001009097223 */ /* 0x000fc6000000000b */
[----:B------:R-:W-:Y:S02]  /*03c0*/  FSETP.GEU.AND P0, PT, R8, RZ, PT ;  /* 0x000000ff0800720b */ /* 0x000fe40003f0e000 */
[C---:B------:R-:W-:Y:S01]  /*03d0*/  FSETP.GEU.AND P1, PT, R9.reuse, RZ, PT ;  /* 0x000000ff0900720b */ /* 0x040fe20003f2e000 */
[----:B0-----:R-:W-:Y:S01]  /*03e0*/  IMAD.WIDE R6, R0, 0x4, R6 ;  /* 0x0000000400067825 */ /* 0x001fe200078e0206 */
[----:B------:R-:W-:Y:S02]  /*03f0*/  FSEL R8, R8, RZ, P0 ;  /* 0x000000ff08087208 */ /* 0x000fe40000000000 */
[----:B------:R-:W-:Y:S01]  /*0400*/  FSEL R9, R9, RZ, P1 ;  /* 0x000000ff09097208 */ /* 0x000fe20000800000 */
[----:B------:R-:W-:Y:S04]  /*0410*/  STG.E.64 desc[UR4][R2.64], R4 ;  /* 0x0000000402007986 */ /* 0x000fe8000c101b04 */
[----:B------:R-:W-:Y:S01]  /*0420*/  STG.E.64 desc[UR4][R6.64], R8 ;  /* 0x0000000806007986 */ /* 0x000fe2000c101b04 */
[----:B------:R-:W-:Y:S05]  /*0430*/  EXIT ;  /* 0x000000000000794d */ /* 0x000fea0003800000 */
.L_x_0:
[----:B------:R-:W-:-:S00]  /*0440*/  BRA `(.L_x_0) ;  /* 0xfffffffc00fc7947 */ /* 0x000fc0000383ffff */
[----:B------:R-:W-:-:S00]  /*0450*/  NOP ;  /* 0x0000000000007918 */ /* 0x000fc00000000000 */
        /* <DEDUP_REMOVED lines=10> */
.L_x_1:


//--------------------- .nv.global.init           --------------------------
	.section	.nv.global.init,"aw",@progbits
.nv.global.init:
	.type		_$_str,@object
	.size		_$_str,(_$_str_$_2 - _$_str)
_$_str:
        /*0000*/ 	.byte	0x5f, 0x5f, 0x43, 0x55, 0x44, 0x41, 0x5f, 0x46, 0x54, 0x5a, 0x00
	.type		_$_str_$_2,@object
	.size		_$_str_$_2,(.L_1 - _$_str_$_2)
_$_str_$_2:
        /*000b*/ 	.byte	0x5f, 0x5f, 0x43, 0x55, 0x44, 0x41, 0x5f, 0x50, 0x52, 0x45, 0x43, 0x5f, 0x53, 0x51, 0x52, 0x54
        /*001b*/ 	.byte	0x00
.L_1:


//--------------------- .nv.constant0.triton_poi_fused__native_batch_norm_legit_no_training_convolution_relu_8 --------------------------
	.section	.nv.constant0.triton_poi_fused__native_batch_norm_legit_no_training_convolution_relu_8,"a",@progbits
	.sectionflags	@""
	.align	4
.nv.constant0.triton_poi_fused__native_batch_norm_legit_no_training_convolution_relu_8:
	.zero		588
